//
// Generated by NVIDIA NVVM Compiler
//
// Compiler Build ID: CL-36424714
// Cuda compilation tools, release 13.0, V13.0.88
// Based on NVVM 20.0.0
//

.version 9.0
.target sm_100
.address_size 64

	// .globl	_Z6vecAddPfS_S_iii

.visible .entry _Z6vecAddPfS_S_iii(
	.param .u64 .ptr .align 1 _Z6vecAddPfS_S_iii_param_0,
	.param .u64 .ptr .align 1 _Z6vecAddPfS_S_iii_param_1,
	.param .u64 .ptr .align 1 _Z6vecAddPfS_S_iii_param_2,
	.param .u32 _Z6vecAddPfS_S_iii_param_3,
	.param .u32 _Z6vecAddPfS_S_iii_param_4,
	.param .u32 _Z6vecAddPfS_S_iii_param_5
)
{
	.reg .pred 	%p<6>;
	.reg .b32 	%r<20>;
	.reg .b32 	%f<4>;
	.reg .b64 	%rd<11>;

	ld.param.u64 	%rd1, [_Z6vecAddPfS_S_iii_param_0];
	ld.param.u64 	%rd2, [_Z6vecAddPfS_S_iii_param_1];
	ld.param.u64 	%rd3, [_Z6vecAddPfS_S_iii_param_2];
	ld.param.u32 	%r6, [_Z6vecAddPfS_S_iii_param_3];
	ld.param.u32 	%r7, [_Z6vecAddPfS_S_iii_param_4];
	ld.param.u32 	%r5, [_Z6vecAddPfS_S_iii_param_5];
	mov.u32 	%r8, %ctaid.x;
	mov.u32 	%r9, %ntid.x;
	mov.u32 	%r10, %tid.x;
	mad.lo.s32 	%r1, %r8, %r9, %r10;
	mov.u32 	%r11, %ctaid.y;
	mov.u32 	%r12, %ntid.y;
	mov.u32 	%r13, %tid.y;
	mad.lo.s32 	%r14, %r11, %r12, %r13;
	mov.u32 	%r15, %ctaid.z;
	mov.u32 	%r16, %ntid.z;
	mov.u32 	%r17, %tid.z;
	mad.lo.s32 	%r3, %r15, %r16, %r17;
	setp.ge.s32 	%p1, %r1, %r6;
	setp.ge.s32 	%p2, %r14, %r7;
	or.pred  	%p3, %p1, %p2;
	setp.ge.s32 	%p4, %r3, %r5;
	or.pred  	%p5, %p3, %p4;
	@%p5 bra 	$L__BB0_2;
	cvta.to.global.u64 	%rd4, %rd1;
	cvta.to.global.u64 	%rd5, %rd2;
	cvta.to.global.u64 	%rd6, %rd3;
	mad.lo.s32 	%r18, %r7, %r1, %r14;
	mad.lo.s32 	%r19, %r18, %r5, %r3;
	mul.wide.s32 	%rd7, %r19, 4;
	add.s64 	%rd8, %rd4, %rd7;
	ld.global.f32 	%f1, [%rd8];
	add.s64 	%rd9, %rd5, %rd7;
	ld.global.f32 	%f2, [%rd9];
	add.f32 	%f3, %f1, %f2;
	add.s64 	%rd10, %rd6, %rd7;
	st.global.f32 	[%rd10], %f3;
$L__BB0_2:
	ret;

}


// ===== COMPILED SASS (sm_100) =====

	.target	sm_100

	.elftype	@"ET_EXEC"


//--------------------- .note.nv.tkinfo           --------------------------
	.section	.note.nv.tkinfo,"",@"SHT_NOTE"
	.sectionflags	@"SHF_NOTE_NV_TKINFO"
	.tkinfo
        /*0018*/ 	.word	0x00000002
        /*0030*/ 	.string	""
        /*0030*/ 	.string	"ptxas"
        /*0030*/ 	.string	"Cuda compilation tools, release 13.0, V13.0.88"
        /*0030*/ 	.string	"Build cuda_13.0.r13.0/compiler.36424714_0"
        /*0030*/ 	.string	"-arch sm_100 -m 64 "



//--------------------- .note.nv.cuinfo           --------------------------
	.section	.note.nv.cuinfo,"",@"SHT_NOTE"
	.sectionflags	@"SHF_NOTE_NV_CUINFO"
        /*0018*/ 	.short	0x0002
        /*001a*/ 	.short	0x0064
        /*001c*/ 	.short	0x0082
	.zero		2


//--------------------- .nv.info                  --------------------------
	.section	.nv.info,"",@"SHT_CUDA_INFO"
	.align	4


	//----- nvinfo : EIATTR_REGCOUNT
	.align		4
        /*0000*/ 	.byte	0x04, 0x2f
        /*0002*/ 	.short	(.L_1 - .L_0)
	.align		4
.L_0:
        /*0004*/ 	.word	index@(_Z6vecAddPfS_S_iii)
        /*0008*/ 	.word	0x0000000c


	//----- nvinfo : EIATTR_FRAME_SIZE
	.align		4
.L_1:
        /*000c*/ 	.byte	0x04, 0x11
        /*000e*/ 	.short	(.L_3 - .L_2)
	.align		4
.L_2:
        /*0010*/ 	.word	index@(_Z6vecAddPfS_S_iii)
        /*0014*/ 	.word	0x00000000


	//----- nvinfo : EIATTR_MIN_STACK_SIZE
	.align		4
.L_3:
        /*0018*/ 	.byte	0x04, 0x12
        /*001a*/ 	.short	(.L_5 - .L_4)
	.align		4
.L_4:
        /*001c*/ 	.word	index@(_Z6vecAddPfS_S_iii)
        /*0020*/ 	.word	0x00000000
.L_5:


//--------------------- .nv.compat                --------------------------
	.section	.nv.compat,"",@"SHT_CUDA_COMPAT_INFO"
	.align	4
        /*0000*/ 	.byte	0x02, 0x09, 0x00, 0x00, 0x02, 0x02, 0x01, 0x00, 0x02, 0x05, 0x05, 0x00, 0x03, 0x07, 0x01, 0x01
        /*0010*/ 	.byte	0x02, 0x03, 0x00, 0x00, 0x02, 0x06, 0x01, 0x00, 0x04, 0x0b, 0x08, 0x00, 0x09, 0x00, 0x00, 0x00
        /*0020*/ 	.byte	0x00, 0x00, 0x00, 0x00


//--------------------- .nv.info._Z6vecAddPfS_S_iii --------------------------
	.section	.nv.info._Z6vecAddPfS_S_iii,"",@"SHT_CUDA_INFO"
	.sectionflags	@""
	.align	4


	//----- nvinfo : EIATTR_CUDA_API_VERSION
	.align		4
        /*0000*/ 	.byte	0x04, 0x37
        /*0002*/ 	.short	(.L_7 - .L_6)
.L_6:
        /*0004*/ 	.word	0x00000082


	//----- nvinfo : EIATTR_KPARAM_INFO
	.align		4
.L_7:
        /*0008*/ 	.byte	0x04, 0x17
        /*000a*/ 	.short	(.L_9 - .L_8)
.L_8:
        /*000c*/ 	.word	0x00000000
        /*0010*/ 	.short	0x0005
        /*0012*/ 	.short	0x0020
        /*0014*/ 	.byte	0x00, 0xf0, 0x11, 0x00


	//----- nvinfo : EIATTR_KPARAM_INFO
	.align		4
.L_9:
        /*0018*/ 	.byte	0x04, 0x17
        /*001a*/ 	.short	(.L_11 - .L_10)
.L_10:
        /*001c*/ 	.word	0x00000000
        /*0020*/ 	.short	0x0004
        /*0022*/ 	.short	0x001c
        /*0024*/ 	.byte	0x00, 0xf0, 0x11, 0x00


	//----- nvinfo : EIATTR_KPARAM_INFO
	.align		4
.L_11:
        /*0028*/ 	.byte	0x04, 0x17
        /*002a*/ 	.short	(.L_13 - .L_12)
.L_12:
        /*002c*/ 	.word	0x00000000
        /*0030*/ 	.short	0x0003
        /*0032*/ 	.short	0x0018
        /*0034*/ 	.byte	0x00, 0xf0, 0x11, 0x00


	//----- nvinfo : EIATTR_KPARAM_INFO
	.align		4
.L_13:
        /*0038*/ 	.byte	0x04, 0x17
        /*003a*/ 	.short	(.L_15 - .L_14)
.L_14:
        /*003c*/ 	.word	0x00000000
        /*0040*/ 	.short	0x0002
        /*0042*/ 	.short	0x0010
        /*0044*/ 	.byte	0x00, 0xf5, 0x21, 0x00


	//----- nvinfo : EIATTR_KPARAM_INFO
	.align		4
.L_15:
        /*0048*/ 	.byte	0x04, 0x17
        /*004a*/ 	.short	(.L_17 - .L_16)
.L_16:
        /*004c*/ 	.word	0x00000000
        /*0050*/ 	.short	0x0001
        /*0052*/ 	.short	0x0008
        /*0054*/ 	.byte	0x00, 0xf5, 0x21, 0x00


	//----- nvinfo : EIATTR_KPARAM_INFO
	.align		4
.L_17:
        /*0058*/ 	.byte	0x04, 0x17
        /*005a*/ 	.short	(.L_19 - .L_18)
.L_18:
        /*005c*/ 	.word	0x00000000
        /*0060*/ 	.short	0x0000
        /*0062*/ 	.short	0x0000
        /*0064*/ 	.byte	0x00, 0xf5, 0x21, 0x00


	//----- nvinfo : EIATTR_SPARSE_MMA_MASK
	.align		4
.L_19:
        /*0068*/ 	.byte	0x03, 0x50
        /*006a*/ 	.short	0x0000


	//----- nvinfo : EIATTR_MAXREG_COUNT
	.align		4
        /*006c*/ 	.byte	0x03, 0x1b
        /*006e*/ 	.short	0x00ff


	//----- nvinfo : EIATTR_MERCURY_ISA_VERSION
	.align		4
        /*0070*/ 	.byte	0x03, 0x5f
        /*0072*/ 	.short	0x0101


	//----- nvinfo : EIATTR_VRC_CTA_INIT_COUNT
	.align		4
        /*0074*/ 	.byte	0x02, 0x4a
	.zero		1
	.zero		1


	//----- nvinfo : EIATTR_EXIT_INSTR_OFFSETS
	.align		4
        /*0078*/ 	.byte	0x04, 0x1c
        /*007a*/ 	.short	(.L_21 - .L_20)


	//   ....[0]....
.L_20:
        /*007c*/ 	.word	0x00000120


	//   ....[1]....
        /*0080*/ 	.word	0x00000200


	//----- nvinfo : EIATTR_CBANK_PARAM_SIZE
	.align		4
.L_21:
        /*0084*/ 	.byte	0x03, 0x19
        /*0086*/ 	.short	0x0024


	//----- nvinfo : EIATTR_PARAM_CBANK
	.align		4
        /*0088*/ 	.byte	0x04, 0x0a
        /*008a*/ 	.short	(.L_23 - .L_22)
	.align		4
.L_22:
        /*008c*/ 	.word	index@(.nv.constant0._Z6vecAddPfS_S_iii)
        /*0090*/ 	.short	0x0380
        /*0092*/ 	.short	0x0024


	//----- nvinfo : EIATTR_SW_WAR
	.align		4
.L_23:
        /*0094*/ 	.byte	0x04, 0x36
        /*0096*/ 	.short	(.L_25 - .L_24)
.L_24:
        /*0098*/ 	.word	0x00000008
.L_25:


//--------------------- .nv.callgraph             --------------------------
	.section	.nv.callgraph,"",@"SHT_CUDA_CALLGRAPH"
	.align	4
	.sectionentsize	8
	.align		4
        /*0000*/ 	.word	0x00000000
	.align		4
        /*0004*/ 	.word	0xffffffff
	.align		4
        /*0008*/ 	.word	0x00000000
	.align		4
        /*000c*/ 	.word	0xfffffffe
	.align		4
        /*0010*/ 	.word	0x00000000
	.align		4
        /*0014*/ 	.word	0xfffffffd
	.align		4
        /*0018*/ 	.word	0x00000000
	.align		4
        /*001c*/ 	.word	0xfffffffc


//--------------------- .text._Z6vecAddPfS_S_iii  --------------------------
	.section	.text._Z6vecAddPfS_S_iii,"ax",@progbits
	.align	128
        .global         _Z6vecAddPfS_S_iii
        .type           _Z6vecAddPfS_S_iii,@function
        .size           _Z6vecAddPfS_S_iii,(.L_x_1 - _Z6vecAddPfS_S_iii)
        .other          _Z6vecAddPfS_S_iii,@"STO_CUDA_ENTRY STV_DEFAULT"
_Z6vecAddPfS_S_iii:
.text._Z6vecAddPfS_S_iii:
[----:B------:R-:W-:Y:S01]  /*0000*/  LDC R1, c[0x0][0x37c] ;  /* 0x0000df00ff017b82 */ /* 0x000fe20000000800 */
[----:B------:R-:W0:Y:S07]  /*0010*/  S2R R2, SR_TID.Y ;  /* 0x0000000000027919 */ /* 0x000e2e0000002200 */
[----:B------:R-:W1:Y:S01]  /*0020*/  LDC R0, c[0x0][0x360] ;  /* 0x0000d800ff007b82 */ /* 0x000e620000000800 */
[----:B------:R-:W2:Y:S01]  /*0030*/  LDCU.64 UR8, c[0x0][0x398] ;  /* 0x00007300ff0877ac */ /* 0x000ea20008000a00 */
[----:B------:R-:W1:Y:S01]  /*0040*/  S2R R3, SR_TID.X ;  /* 0x0000000000037919 */ /* 0x000e620000002100 */
[----:B------:R-:W3:Y:S01]  /*0050*/  LDCU UR7, c[0x0][0x3a0] ;  /* 0x00007400ff0777ac */ /* 0x000ee20008000800 */
[----:B------:R-:W4:Y:S04]  /*0060*/  S2R R5, SR_TID.Z ;  /* 0x0000000000057919 */ /* 0x000f280000002300 */
[----:B------:R-:W0:Y:S08]  /*0070*/  S2UR UR5, SR_CTAID.Y ;  /* 0x00000000000579c3 */ /* 0x000e300000002600 */
[----:B------:R-:W0:Y:S08]  /*0080*/  LDC R7, c[0x0][0x364] ;  /* 0x0000d900ff077b82 */ /* 0x000e300000000800 */
[----:B------:R-:W1:Y:S08]  /*0090*/  S2UR UR4, SR_CTAID.X ;  /* 0x00000000000479c3 */ /* 0x000e700000002500 */
[----:B------:R-:W4:Y:S08]  /*00a0*/  S2UR UR6, SR_CTAID.Z ;  /* 0x00000000000679c3 */ /* 0x000f300000002700 */
[----:B------:R-:W4:Y:S01]  /*00b0*/  LDC R6, c[0x0][0x368] ;  /* 0x0000da00ff067b82 */ /* 0x000f220000000800 */
[----:B0-----:R-:W-:-:S05]  /*00c0*/  IMAD R7, R7, UR5, R2 ;  /* 0x0000000507077c24 */ /* 0x001fca000f8e0202 */
[----:B--2---:R-:W-:Y:S01]  /*00d0*/  ISETP.GE.AND P0, PT, R7, UR9, PT ;  /* 0x0000000907007c0c */ /* 0x004fe2000bf06270 */
[----:B-1----:R-:W-:-:S05]  /*00e0*/  IMAD R0, R0, UR4, R3 ;  /* 0x0000000400007c24 */ /* 0x002fca000f8e0203 */
[----:B------:R-:W-:Y:S01]  /*00f0*/  ISETP.GE.OR P0, PT, R0, UR8, P0 ;  /* 0x0000000800007c0c */ /* 0x000fe20008706670 */
[----:B----4-:R-:W-:-:S05]  /*0100*/  IMAD R6, R6, UR6, R5 ;  /* 0x0000000606067c24 */ /* 0x010fca000f8e0205 */
[----:B---3--:R-:W-:-:S13]  /*0110*/  ISETP.GE.OR P0, PT, R6, UR7, P0 ;  /* 0x0000000706007c0c */ /* 0x008fda0008706670 */
[----:B------:R-:W-:Y:S05]  /*0120*/  @P0 EXIT ;  /* 0x000000000000094d */ /* 0x000fea0003800000 */
[----:B------:R-:W0:Y:S01]  /*0130*/  LDC.64 R2, c[0x0][0x380] ;  /* 0x0000e000ff027b82 */ /* 0x000e220000000a00 */
[----:B------:R-:W1:Y:S01]  /*0140*/  LDCU.64 UR4, c[0x0][0x358] ;  /* 0x00006b00ff0477ac */ /* 0x000e620008000a00 */
[----:B------:R-:W-:-:S04]  /*0150*/  IMAD R7, R0, UR9, R7 ;  /* 0x0000000900077c24 */ /* 0x000fc8000f8e0207 */
[----:B------:R-:W-:Y:S02]  /*0160*/  IMAD R9, R7, UR7, R6 ;  /* 0x0000000707097c24 */ /* 0x000fe4000f8e0206 */
[----:B------:R-:W2:Y:S08]  /*0170*/  LDC.64 R4, c[0x0][0x388] ;  /* 0x0000e200ff047b82 */ /* 0x000eb00000000a00 */
[----:B------:R-:W3:Y:S01]  /*0180*/  LDC.64 R6, c[0x0][0x390] ;  /* 0x0000e400ff067b82 */ /* 0x000ee20000000a00 */
[----:B0-----:R-:W-:-:S06]  /*0190*/  IMAD.WIDE R2, R9, 0x4, R2 ;  /* 0x0000000409027825 */ /* 0x001fcc00078e0202 */
[----:B-1----:R-:W4:Y:S01]  /*01a0*/  LDG.E R2, desc[UR4][R2.64] ;  /* 0x0000000402027981 */ /* 0x002f22000c1e1900 */
[----:B--2---:R-:W-:-:S06]  /*01b0*/  IMAD.WIDE R4, R9, 0x4, R4 ;  /* 0x0000000409047825 */ /* 0x004fcc00078e0204 */
[----:B------:R-:W4:Y:S01]  /*01c0*/  LDG.E R5, desc[UR4][R4.64] ;  /* 0x0000000404057981 */ /* 0x000f22000c1e1900 */
[----:B---3--:R-:W-:-:S04]  /*01d0*/  IMAD.WIDE R6, R9, 0x4, R6 ;  /* 0x0000000409067825 */ /* 0x008fc800078e0206 */
[----:B----4-:R-:W-:-:S05]  /*01e0*/  FADD R9, R2, R5 ;  /* 0x0000000502097221 */ /* 0x010fca0000000000 */
[----:B------:R-:W-:Y:S01]  /*01f0*/  STG.E desc[UR4][R6.64], R9 ;  /* 0x0000000906007986 */ /* 0x000fe2000c101904 */
[----:B------:R-:W-:Y:S05]  /*0200*/  EXIT ;  /* 0x000000000000794d */ /* 0x000fea0003800000 */
.L_x_0:
[----:B------:R-:W-:-:S00]  /*0210*/  BRA `(.L_x_0) ;  /* 0xfffffffc00fc7947 */ /* 0x000fc0000383ffff */
[----:B------:R-:W-:-:S00]  /*0220*/  NOP ;  /* 0x0000000000007918 */ /* 0x000fc00000000000 */
        /* <DEDUP_REMOVED lines=13> */
.L_x_1:


//--------------------- .nv.shared.reserved.0     --------------------------
	.section	.nv.shared.reserved.0,"aw",@nobits
	.weak		__nv_reservedSMEM_offset_0_alias
	.size		__nv_reservedSMEM_offset_0_alias, 0, 64
	.other		__nv_reservedSMEM_offset_0_alias,@"STO_CUDA_RESERVED_SHARED STV_DEFAULT"
__nv_reservedSMEM_offset_0_alias:
	.zero		0
	.zero		64


//--------------------- .nv.constant0._Z6vecAddPfS_S_iii --------------------------
	.section	.nv.constant0._Z6vecAddPfS_S_iii,"a",@progbits
	.sectionflags	@""
	.align	4
.nv.constant0._Z6vecAddPfS_S_iii:
	.zero		932


//--------------------- SYMBOLS --------------------------

	.type		.nv.reservedSmem.offset0,@object
	.size		.nv.reservedSmem.offset0,0x4
